//
// Generated by NVIDIA NVVM Compiler
//
// Compiler Build ID: CL-36424714
// Cuda compilation tools, release 13.0, V13.0.88
// Based on NVVM 20.0.0
//

.version 9.0
.target sm_100
.address_size 64

	// .globl	_Z6reducePiS_S_
.extern .shared .align 16 .b8 temp[];

.visible .entry _Z6reducePiS_S_(
	.param .u64 .ptr .align 1 _Z6reducePiS_S__param_0,
	.param .u64 .ptr .align 1 _Z6reducePiS_S__param_1,
	.param .u64 .ptr .align 1 _Z6reducePiS_S__param_2
)
{
	.reg .pred 	%p<16>;
	.reg .b32 	%r<78>;
	.reg .b64 	%rd<21>;

	ld.param.u64 	%rd5, [_Z6reducePiS_S__param_0];
	ld.param.u64 	%rd6, [_Z6reducePiS_S__param_1];
	ld.param.u64 	%rd7, [_Z6reducePiS_S__param_2];
	cvta.to.global.u64 	%rd1, %rd7;
	cvta.to.global.u64 	%rd8, %rd6;
	// begin inline asm
	mov.u32 %r28, %envreg2;
	// end inline asm
	cvt.u64.u32 	%rd9, %r28;
	// begin inline asm
	mov.u32 %r29, %envreg1;
	// end inline asm
	cvt.u64.u32 	%rd10, %r29;
	shl.b64 	%rd11, %rd10, 32;
	or.b64  	%rd2, %rd11, %rd9;
	mov.u32 	%r1, %ctaid.x;
	mov.u32 	%r74, %ntid.x;
	mov.u32 	%r3, %tid.x;
	mad.lo.s32 	%r4, %r1, %r74, %r3;
	mul.wide.s32 	%rd12, %r4, 4;
	add.s64 	%rd13, %rd8, %rd12;
	ld.global.u32 	%r72, [%rd13];
	mov.u32 	%r6, %tid.y;
	mov.u32 	%r7, %tid.z;
	mov.u32 	%r8, %ntid.y;
	mad.lo.s32 	%r30, %r7, %r8, %r6;
	mad.lo.s32 	%r9, %r30, %r74, %r3;
	setp.lt.u32 	%p1, %r74, 2;
	@%p1 bra 	$L__BB0_5;
	shl.b32 	%r31, %r9, 2;
	mov.u32 	%r32, temp;
	add.s32 	%r10, %r32, %r31;
	mov.u32 	%r70, %r74;
$L__BB0_2:
	shr.u32 	%r13, %r70, 1;
	st.shared.u32 	[%r10], %r72;
	barrier.sync 	0;
	setp.le.u32 	%p2, %r13, %r9;
	@%p2 bra 	$L__BB0_4;
	shl.b32 	%r33, %r13, 2;
	add.s32 	%r34, %r10, %r33;
	ld.shared.u32 	%r35, [%r34];
	add.s32 	%r72, %r35, %r72;
$L__BB0_4:
	barrier.sync 	0;
	setp.gt.u32 	%p3, %r70, 3;
	mov.u32 	%r70, %r13;
	@%p3 bra 	$L__BB0_2;
$L__BB0_5:
	setp.ne.s32 	%p4, %r3, 0;
	@%p4 bra 	$L__BB0_7;
	mul.wide.u32 	%rd14, %r1, 4;
	add.s64 	%rd15, %rd1, %rd14;
	st.global.u32 	[%rd15], %r72;
$L__BB0_7:
	setp.ne.s64 	%p5, %rd2, 0;
	@%p5 bra 	$L__BB0_9;
	// begin inline asm
	trap;
	// end inline asm
$L__BB0_9:
	barrier.sync 	0;
	add.s32 	%r36, %r3, %r6;
	or.b32  	%r37, %r36, %r7;
	setp.ne.s32 	%p6, %r37, 0;
	@%p6 bra 	$L__BB0_12;
	add.s64 	%rd16, %rd2, 4;
	mov.u32 	%r40, %nctaid.x;
	mov.u32 	%r41, %nctaid.y;
	mul.lo.s32 	%r42, %r40, %r41;
	mov.u32 	%r43, %nctaid.z;
	mul.lo.s32 	%r44, %r42, %r43;
	mov.u32 	%r45, %ctaid.y;
	add.s32 	%r46, %r1, %r45;
	mov.u32 	%r47, %ctaid.z;
	neg.s32 	%r48, %r47;
	setp.eq.s32 	%p7, %r46, %r48;
	sub.s32 	%r49, -2147483647, %r44;
	selp.b32 	%r39, %r49, 1, %p7;
	// begin inline asm
	atom.add.release.gpu.u32 %r38,[%rd16],%r39;
	// end inline asm
$L__BB0_11:
	// begin inline asm
	ld.acquire.gpu.u32 %r50,[%rd16];
	// end inline asm
	xor.b32  	%r51, %r50, %r38;
	setp.gt.s32 	%p8, %r51, -1;
	@%p8 bra 	$L__BB0_11;
$L__BB0_12:
	barrier.sync 	0;
	and.b32  	%r53, %r9, 1073741792;
	mul.lo.s32 	%r54, %r74, %r8;
	mov.u32 	%r55, %ntid.z;
	mul.lo.s32 	%r56, %r54, %r55;
	sub.s32 	%r57, %r56, %r53;
	max.u32 	%r58, %r57, 32;
	sub.s32 	%r59, %r58, %r57;
	mov.b32 	%r60, -1;
	shr.u32 	%r18, %r60, %r59;
	setp.ne.s32 	%p9, %r1, 0;
	setp.gt.u32 	%p10, %r3, 31;
	mov.b32 	%r77, 0;
	or.pred  	%p11, %p9, %p10;
	@%p11 bra 	$L__BB0_18;
	setp.lt.u32 	%p12, %r74, 2;
	add.s64 	%rd19, %rd1, %rd12;
	ld.global.u32 	%r77, [%rd19];
	// begin inline asm
	mov.u32 %r62, %lanemask_lt;
	// end inline asm
	and.b32  	%r63, %r62, %r18;
	popc.b32 	%r20, %r63;
	@%p12 bra 	$L__BB0_18;
	shl.b32 	%r64, %r20, 2;
	mov.u32 	%r65, temp;
	add.s32 	%r21, %r65, %r64;
$L__BB0_15:
	shr.u32 	%r24, %r74, 1;
	st.shared.u32 	[%r21], %r77;
	bar.warp.sync 	%r18;
	setp.le.u32 	%p13, %r24, %r20;
	@%p13 bra 	$L__BB0_17;
	shl.b32 	%r66, %r24, 2;
	add.s32 	%r67, %r21, %r66;
	ld.shared.u32 	%r68, [%r67];
	add.s32 	%r77, %r68, %r77;
$L__BB0_17:
	bar.warp.sync 	%r18;
	setp.gt.u32 	%p14, %r74, 3;
	mov.u32 	%r74, %r24;
	@%p14 bra 	$L__BB0_15;
$L__BB0_18:
	or.b32  	%r69, %r1, %r3;
	setp.ne.s32 	%p15, %r69, 0;
	@%p15 bra 	$L__BB0_20;
	cvta.to.global.u64 	%rd20, %rd5;
	st.global.u32 	[%rd20], %r77;
$L__BB0_20:
	ret;

}


// ===== COMPILED SASS (sm_100) =====

	.target	sm_100

	.elftype	@"ET_EXEC"


//--------------------- .note.nv.tkinfo           --------------------------
	.section	.note.nv.tkinfo,"",@"SHT_NOTE"
	.sectionflags	@"SHF_NOTE_NV_TKINFO"
	.tkinfo
        /*0018*/ 	.word	0x00000002
        /*0030*/ 	.string	""
        /*0030*/ 	.string	"ptxas"
        /*0030*/ 	.string	"Cuda compilation tools, release 13.0, V13.0.88"
        /*0030*/ 	.string	"Build cuda_13.0.r13.0/compiler.36424714_0"
        /*0030*/ 	.string	"-arch sm_100 -m 64 "



//--------------------- .note.nv.cuinfo           --------------------------
	.section	.note.nv.cuinfo,"",@"SHT_NOTE"
	.sectionflags	@"SHF_NOTE_NV_CUINFO"
        /*0018*/ 	.short	0x0002
        /*001a*/ 	.short	0x0064
        /*001c*/ 	.short	0x0082
	.zero		2


//--------------------- .nv.info                  --------------------------
	.section	.nv.info,"",@"SHT_CUDA_INFO"
	.align	4


	//----- nvinfo : EIATTR_REGCOUNT
	.align		4
        /*0000*/ 	.byte	0x04, 0x2f
        /*0002*/ 	.short	(.L_1 - .L_0)
	.align		4
.L_0:
        /*0004*/ 	.word	index@(_Z6reducePiS_S_)
        /*0008*/ 	.word	0x00000011


	//----- nvinfo : EIATTR_FRAME_SIZE
	.align		4
.L_1:
        /*000c*/ 	.byte	0x04, 0x11
        /*000e*/ 	.short	(.L_3 - .L_2)
	.align		4
.L_2:
        /*0010*/ 	.word	index@(_Z6reducePiS_S_)
        /*0014*/ 	.word	0x00000000


	//----- nvinfo : EIATTR_MIN_STACK_SIZE
	.align		4
.L_3:
        /*0018*/ 	.byte	0x04, 0x12
        /*001a*/ 	.short	(.L_5 - .L_4)
	.align		4
.L_4:
        /*001c*/ 	.word	index@(_Z6reducePiS_S_)
        /*0020*/ 	.word	0x00000000
.L_5:


//--------------------- .nv.compat                --------------------------
	.section	.nv.compat,"",@"SHT_CUDA_COMPAT_INFO"
	.align	4
        /*0000*/ 	.byte	0x02, 0x09, 0x00, 0x00, 0x02, 0x02, 0x01, 0x00, 0x02, 0x05, 0x05, 0x00, 0x03, 0x07, 0x01, 0x01
        /*0010*/ 	.byte	0x02, 0x03, 0x00, 0x00, 0x02, 0x06, 0x01, 0x00, 0x04, 0x0b, 0x08, 0x00, 0x09, 0x00, 0x00, 0x00
        /*0020*/ 	.byte	0x00, 0x00, 0x00, 0x00


//--------------------- .nv.info._Z6reducePiS_S_  --------------------------
	.section	.nv.info._Z6reducePiS_S_,"",@"SHT_CUDA_INFO"
	.sectionflags	@""
	.align	4


	//----- nvinfo : EIATTR_CUDA_API_VERSION
	.align		4
        /*0000*/ 	.byte	0x04, 0x37
        /*0002*/ 	.short	(.L_7 - .L_6)
.L_6:
        /*0004*/ 	.word	0x00000082


	//----- nvinfo : EIATTR_KPARAM_INFO
	.align		4
.L_7:
        /*0008*/ 	.byte	0x04, 0x17
        /*000a*/ 	.short	(.L_9 - .L_8)
.L_8:
        /*000c*/ 	.word	0x00000000
        /*0010*/ 	.short	0x0002
        /*0012*/ 	.short	0x0010
        /*0014*/ 	.byte	0x00, 0xf5, 0x21, 0x00


	//----- nvinfo : EIATTR_KPARAM_INFO
	.align		4
.L_9:
        /*0018*/ 	.byte	0x04, 0x17
        /*001a*/ 	.short	(.L_11 - .L_10)
.L_10:
        /*001c*/ 	.word	0x00000000
        /*0020*/ 	.short	0x0001
        /*0022*/ 	.short	0x0008
        /*0024*/ 	.byte	0x00, 0xf5, 0x21, 0x00


	//----- nvinfo : EIATTR_KPARAM_INFO
	.align		4
.L_11:
        /*0028*/ 	.byte	0x04, 0x17
        /*002a*/ 	.short	(.L_13 - .L_12)
.L_12:
        /*002c*/ 	.word	0x00000000
        /*0030*/ 	.short	0x0000
        /*0032*/ 	.short	0x0000
        /*0034*/ 	.byte	0x00, 0xf5, 0x21, 0x00


	//----- nvinfo : EIATTR_SPARSE_MMA_MASK
	.align		4
.L_13:
        /*0038*/ 	.byte	0x03, 0x50
        /*003a*/ 	.short	0x0000


	//----- nvinfo : EIATTR_MAXREG_COUNT
	.align		4
        /*003c*/ 	.byte	0x03, 0x1b
        /*003e*/ 	.short	0x00ff


	//----- nvinfo : EIATTR_NUM_BARRIERS
	.align		4
        /*0040*/ 	.byte	0x02, 0x4c
        /*0042*/ 	.byte	0x01
	.zero		1


	//----- nvinfo : EIATTR_MERCURY_ISA_VERSION
	.align		4
        /*0044*/ 	.byte	0x03, 0x5f
        /*0046*/ 	.short	0x0101


	//----- nvinfo : EIATTR_INT_WARP_WIDE_INSTR_OFFSETS
	.align		4
        /*0048*/ 	.byte	0x04, 0x31
        /*004a*/ 	.short	(.L_15 - .L_14)


	//   ....[0]....
.L_14:
        /*004c*/ 	.word	0x000003d0


	//   ....[1]....
        /*0050*/ 	.word	0x00000530


	//   ....[2]....
        /*0054*/ 	.word	0x00000760


	//   ....[3]....
        /*0058*/ 	.word	0x00000770


	//   ....[4]....
        /*005c*/ 	.word	0x00000790


	//----- nvinfo : EIATTR_COOP_GROUP_MASK_REGIDS
	.align		4
.L_15:
        /*0060*/ 	.byte	0x04, 0x29
        /*0062*/ 	.short	(.L_17 - .L_16)


	//   ....[0]....
.L_16:
        /*0064*/ 	.word	0xffffffff


	//   ....[1]....
        /*0068*/ 	.word	0xffffffff


	//   ....[2]....
        /*006c*/ 	.word	0xffffffff


	//   ....[3]....
        /*0070*/ 	.word	0xffffffff


	//   ....[4]....
        /*0074*/ 	.word	0x05000008


	//   ....[5]....
        /*0078*/ 	.word	0x05000008


	//   ....[6]....
        /*007c*/ 	.word	0x05000008


	//   ....[7]....
        /*0080*/ 	.word	0x05000008


	//----- nvinfo : EIATTR_COOP_GROUP_INSTR_OFFSETS
	.align		4
.L_17:
        /*0084*/ 	.byte	0x04, 0x28
        /*0086*/ 	.short	(.L_19 - .L_18)


	//   ....[0]....
.L_18:
        /*0088*/ 	.word	0x00000250


	//   ....[1]....
        /*008c*/ 	.word	0x000002c0


	//   ....[2]....
        /*0090*/ 	.word	0x00000340


	//   ....[3]....
        /*0094*/ 	.word	0x000005f0


	//   ....[4]....
        /*0098*/ 	.word	0x000007e0


	//   ....[5]....
        /*009c*/ 	.word	0x00000830


	//   ....[6]....
        /*00a0*/ 	.word	0x00000910


	//   ....[7]....
        /*00a4*/ 	.word	0x00000990


	//----- nvinfo : EIATTR_VRC_CTA_INIT_COUNT
	.align		4
.L_19:
        /*00a8*/ 	.byte	0x02, 0x4a
	.zero		1
	.zero		1


	//----- nvinfo : EIATTR_EXIT_INSTR_OFFSETS
	.align		4
        /*00ac*/ 	.byte	0x04, 0x1c
        /*00ae*/ 	.short	(.L_21 - .L_20)


	//   ....[0]....
.L_20:
        /*00b0*/ 	.word	0x00000890


	//   ....[1]....
        /*00b4*/ 	.word	0x000008c0


	//----- nvinfo : EIATTR_CRS_STACK_SIZE
	.align		4
.L_21:
        /*00b8*/ 	.byte	0x04, 0x1e
        /*00ba*/ 	.short	(.L_23 - .L_22)
.L_22:
        /*00bc*/ 	.word	0x00000000


	//----- nvinfo : EIATTR_CBANK_PARAM_SIZE
	.align		4
.L_23:
        /*00c0*/ 	.byte	0x03, 0x19
        /*00c2*/ 	.short	0x0018


	//----- nvinfo : EIATTR_PARAM_CBANK
	.align		4
        /*00c4*/ 	.byte	0x04, 0x0a
        /*00c6*/ 	.short	(.L_25 - .L_24)
	.align		4
.L_24:
        /*00c8*/ 	.word	index@(.nv.constant0._Z6reducePiS_S_)
        /*00cc*/ 	.short	0x0380
        /*00ce*/ 	.short	0x0018


	//----- nvinfo : EIATTR_SW_WAR
	.align		4
.L_25:
        /*00d0*/ 	.byte	0x04, 0x36
        /*00d2*/ 	.short	(.L_27 - .L_26)
.L_26:
        /*00d4*/ 	.word	0x00000008
.L_27:


//--------------------- .nv.callgraph             --------------------------
	.section	.nv.callgraph,"",@"SHT_CUDA_CALLGRAPH"
	.align	4
	.sectionentsize	8
	.align		4
        /*0000*/ 	.word	0x00000000
	.align		4
        /*0004*/ 	.word	0xffffffff
	.align		4
        /*0008*/ 	.word	0x00000000
	.align		4
        /*000c*/ 	.word	0xfffffffe
	.align		4
        /*0010*/ 	.word	0x00000000
	.align		4
        /*0014*/ 	.word	0xfffffffd
	.align		4
        /*0018*/ 	.word	0x00000000
	.align		4
        /*001c*/ 	.word	0xfffffffc


//--------------------- .text._Z6reducePiS_S_     --------------------------
	.section	.text._Z6reducePiS_S_,"ax",@progbits
	.align	128
        .global         _Z6reducePiS_S_
        .type           _Z6reducePiS_S_,@function
        .size           _Z6reducePiS_S_,(.L_x_15 - _Z6reducePiS_S_)
        .other          _Z6reducePiS_S_,@"STO_CUDA_ENTRY STV_DEFAULT"
_Z6reducePiS_S_:
.text._Z6reducePiS_S_:
[----:B------:R-:W-:Y:S01]  /*0000*/  LDC R1, c[0x0][0x37c] ;  /* 0x0000df00ff017b82 */ /* 0x000fe20000000800 */
[----:B------:R-:W0:Y:S07]  /*0010*/  S2R R3, SR_TID.X ;  /* 0x0000000000037919 */ /* 0x000e2e0000002100 */
[----:B------:R-:W1:Y:S01]  /*0020*/  LDC.64 R6, c[0x0][0x388] ;  /* 0x0000e200ff067b82 */ /* 0x000e620000000a00 */
[----:B------:R-:W2:Y:S01]  /*0030*/  LDCU UR4, c[0x0][0x360] ;  /* 0x00006c00ff0477ac */ /* 0x000ea20008000800 */
[----:B------:R-:W3:Y:S01]  /*0040*/  S2R R0, SR_CTAID.X ;  /* 0x0000000000007919 */ /* 0x000ee20000002500 */
[----:B------:R-:W4:Y:S01]  /*0050*/  LDCU.64 UR8, c[0x0][0x358] ;  /* 0x00006b00ff0877ac */ /* 0x000f220008000a00 */
[----:B------:R-:W4:Y:S01]  /*0060*/  S2R R12, SR_TID.Y ;  /* 0x00000000000c7919 */ /* 0x000f220000002200 */
[----:B------:R-:W4:Y:S01]  /*0070*/  S2R R13, SR_TID.Z ;  /* 0x00000000000d7919 */ /* 0x000f220000002300 */
[----:B------:R-:W4:Y:S01]  /*0080*/  LDCU UR11, c[0x0][0x364] ;  /* 0x00006c80ff0b77ac */ /* 0x000f220008000800 */
[----:B0-----:R-:W-:Y:S01]  /*0090*/  ISETP.NE.AND P2, PT, R3, RZ, PT ;  /* 0x000000ff0300720c */ /* 0x001fe20003f45270 */
[----:B--2---:R-:W-:-:S02]  /*00a0*/  UISETP.GE.U32.AND UP0, UPT, UR4, 0x2, UPT ;  /* 0x000000020400788c */ /* 0x004fc4000bf06070 */
[----:B---3--:R-:W-:-:S04]  /*00b0*/  IMAD R2, R0, UR4, R3 ;  /* 0x0000000400027c24 */ /* 0x008fc8000f8e0203 */
[----:B-1----:R-:W-:-:S06]  /*00c0*/  IMAD.WIDE R6, R2, 0x4, R6 ;  /* 0x0000000402067825 */ /* 0x002fcc00078e0206 */
[----:B------:R-:W0:Y:S01]  /*00d0*/  @!P2 LDC.64 R8, c[0x0][0x390] ;  /* 0x0000e400ff08ab82 */ /* 0x000e220000000a00 */
[----:B----4-:R-:W-:Y:S01]  /*00e0*/  IMAD R10, R13, UR11, R12 ;  /* 0x0000000b0d0a7c24 */ /* 0x010fe2000f8e020c */
[----:B------:R0:W5:Y:S01]  /*00f0*/  LDG.E R11, desc[UR8][R6.64] ;  /* 0x00000008060b7981 */ /* 0x000162000c1e1900 */
[----:B------:R-:W-:Y:S01]  /*0100*/  IMAD.U32 R4, RZ, RZ, UR4 ;  /* 0x00000004ff047e24 */ /* 0x000fe2000f8e00ff */
[----:B------:R-:W-:-:S05]  /*0110*/  CS2R.32 R5, SR_CgaSize ;  /* 0x0000000000057805 */ /* 0x000fca0000008a00 */
[----:B------:R-:W-:-:S05]  /*0120*/  IMAD R5, R5, -0xa0, RZ ;  /* 0xffffff6005057824 */ /* 0x000fca00078e02ff */
[----:B------:R-:W-:-:S14]  /*0130*/  R2UR UR7, R5 ;  /* 0x00000000050772ca */ /* 0x000fdc00000e0000 */
[----:B------:R-:W1:Y:S01]  /*0140*/  LDCU UR7, c[0x0][UR7+0x258] ;  /* 0x00004b00070777ac */ /* 0x000e620008000800 */
[----:B------:R-:W-:Y:S01]  /*0150*/  IMAD R5, R10, UR4, R3 ;  /* 0x000000040a057c24 */ /* 0x000fe2000f8e0203 */
[----:B------:R-:W-:-:S06]  /*0160*/  RPCMOV.32 Rpc.LO, R0 ;  /* 0x0000000000007352 */ /* 0x000fcc0000000000 */
[----:B------:R-:W-:-:S05]  /*0170*/  CS2R.32 R0, SR_CgaSize ;  /* 0x0000000000007805 */ /* 0x000fca0000008a00 */
[----:B------:R-:W-:-:S05]  /*0180*/  IMAD R0, R0, -0xa0, RZ ;  /* 0xffffff6000007824 */ /* 0x000fca00078e02ff */
[----:B------:R-:W-:Y:S02]  /*0190*/  R2UR UR10, R0 ;  /* 0x00000000000a72ca */ /* 0x000fe400000e0000 */
[----:B------:R-:W-:-:S12]  /*01a0*/  RPCMOV.32 R0, Rpc.LO ;  /* 0x0000000000007353 */ /* 0x000fd80000000000 */
[----:B------:R-:W2:Y:S01]  /*01b0*/  LDCU UR10, c[0x0][UR10+0x254] ;  /* 0x00004a800a0a77ac */ /* 0x000ea20008000800 */
[----:B0-----:R-:W-:Y:S01]  /*01c0*/  @!P2 IMAD.WIDE.U32 R6, R0, 0x4, R8 ;  /* 0x000000040006a825 */ /* 0x001fe200078e0008 */
[----:B-1----:R-:W-:Y:S06]  /*01d0*/  BRA.U !UP0, `(.L_x_0) ;  /* 0x0000000108407547 */ /* 0x002fec000b800000 */
[----:B------:R-:W0:Y:S01]  /*01e0*/  S2UR UR5, SR_CgaCtaId ;  /* 0x00000000000579c3 */ /* 0x000e220000008800 */
[----:B------:R-:W-:Y:S01]  /*01f0*/  UMOV UR4, 0x400 ;  /* 0x0000040000047882 */ /* 0x000fe20000000000 */
[----:B------:R-:W-:Y:S01]  /*0200*/  IMAD.MOV.U32 R9, RZ, RZ, R4 ;  /* 0x000000ffff097224 */ /* 0x000fe200078e0004 */
[----:B0-----:R-:W-:-:S06]  /*0210*/  ULEA UR4, UR5, UR4, 0x18 ;  /* 0x0000000405047291 */ /* 0x001fcc000f8ec0ff */
[----:B------:R-:W-:-:S07]  /*0220*/  LEA R8, R5, UR4, 0x2 ;  /* 0x0000000405087c11 */ /* 0x000fce000f8e10ff */
.L_x_1:
[----:B------:R-:W-:Y:S01]  /*0230*/  SHF.R.U32.HI R14, RZ, 0x1, R9 ;  /* 0x00000001ff0e7819 */ /* 0x000fe20000011609 */
[----:B-----5:R-:W-:Y:S01]  /*0240*/  STS [R8], R11 ;  /* 0x0000000b08007388 */ /* 0x020fe20000000800 */
[----:B------:R-:W-:Y:S02]  /*0250*/  BAR.SYNC.DEFER_BLOCKING 0x0 ;  /* 0x0000000000007b1d */ /* 0x000fe40000010000 */
[----:B------:R-:W-:Y:S02]  /*0260*/  ISETP.GT.U32.AND P0, PT, R14, R5, PT ;  /* 0x000000050e00720c */ /* 0x000fe40003f04070 */
[----:B------:R-:W-:Y:S01]  /*0270*/  ISETP.GT.U32.AND P1, PT, R9, 0x3, PT ;  /* 0x000000030900780c */ /* 0x000fe20003f24070 */
[----:B------:R-:W-:-:S10]  /*0280*/  IMAD.MOV.U32 R9, RZ, RZ, R14 ;  /* 0x000000ffff097224 */ /* 0x000fd400078e000e */
[----:B------:R-:W-:-:S06]  /*0290*/  @P0 IMAD R10, R14, 0x4, R8 ;  /* 0x000000040e0a0824 */ /* 0x000fcc00078e0208 */
[----:B------:R-:W0:Y:S02]  /*02a0*/  @P0 LDS R10, [R10] ;  /* 0x000000000a0a0984 */ /* 0x000e240000000800 */
[----:B0-----:R-:W-:Y:S01]  /*02b0*/  @P0 IMAD.IADD R11, R11, 0x1, R10 ;  /* 0x000000010b0b0824 */ /* 0x001fe200078e020a */
[----:B------:R-:W-:Y:S06]  /*02c0*/  BAR.SYNC.DEFER_BLOCKING 0x0 ;  /* 0x0000000000007b1d */ /* 0x000fec0000010000 */
[----:B------:R-:W-:Y:S05]  /*02d0*/  @P1 BRA `(.L_x_1) ;  /* 0xfffffffc00d41947 */ /* 0x000fea000383ffff */
.L_x_0:
[----:B-----5:R0:W-:Y:S01]  /*02e0*/  @!P2 STG.E desc[UR8][R6.64], R11 ;  /* 0x0000000b0600a986 */ /* 0x0201e2000c101908 */
[----:B------:R-:W-:-:S04]  /*02f0*/  UISETP.NE.U32.AND UP0, UPT, UR7, URZ, UPT ;  /* 0x000000ff0700728c */ /* 0x000fc8000bf05070 */
[----:B--2---:R-:W-:-:S09]  /*0300*/  UISETP.NE.AND.EX UP0, UPT, UR10, URZ, UPT, UP0 ;  /* 0x000000ff0a00728c */ /* 0x004fd2000bf05300 */
[----:B0-----:R-:W-:Y:S05]  /*0310*/  BRA.U UP0, `(.L_x_2) ;  /* 0x0000000100047547 */ /* 0x001fea000b800000 */
[----:B------:R-:W-:Y:S05]  /*0320*/  BPT.TRAP 0x1 ;  /* 0x000000040000795c */ /* 0x000fea0000300000 */
.L_x_2:
[----:B------:R-:W-:Y:S01]  /*0330*/  IADD3 R6, PT, PT, R3, R12, RZ ;  /* 0x0000000c03067210 */ /* 0x000fe20007ffe0ff */
[----:B------:R-:W-:Y:S03]  /*0340*/  BAR.SYNC.DEFER_BLOCKING 0x0 ;  /* 0x0000000000007b1d */ /* 0x000fe60000010000 */
[----:B------:R-:W-:-:S13]  /*0350*/  LOP3.LUT P0, RZ, R6, R13, RZ, 0xfc, !PT ;  /* 0x0000000d06ff7212 */ /* 0x000fda000780fcff */
[----:B------:R-:W-:Y:S05]  /*0360*/  @P0 BRA `(.L_x_3) ;  /* 0x0000000000900947 */ /* 0x000fea0003800000 */
[----:B------:R-:W0:Y:S01]  /*0370*/  S2R R7, SR_CTAID.Y ;  /* 0x0000000000077919 */ /* 0x000e220000002600 */
[----:B------:R-:W1:Y:S01]  /*0380*/  LDCU UR4, c[0x0][0x370] ;  /* 0x00006e00ff0477ac */ /* 0x000e620008000800 */
[----:B------:R-:W2:Y:S01]  /*0390*/  S2R R8, SR_CTAID.Z ;  /* 0x0000000000087919 */ /* 0x000ea20000002700 */
[----:B------:R-:W3:Y:S01]  /*03a0*/  LDCU UR5, c[0x0][0x374] ;  /* 0x00006e80ff0577ac */ /* 0x000ee20008000800 */
[----:B------:R-:W4:Y:S01]  /*03b0*/  S2R R9, SR_LANEID ;  /* 0x0000000000097919 */ /* 0x000f220000000000 */
[----:B------:R-:W5:Y:S01]  /*03c0*/  LDCU UR6, c[0x0][0x378] ;  /* 0x00006f00ff0677ac */ /* 0x000f620008000800 */
[----:B------:R-:W-:Y:S02]  /*03d0*/  VOTEU.ANY UR12, UPT, PT ;  /* 0x00000000000c7886 */ /* 0x000fe400038e0100 */
[----:B------:R-:W4:Y:S01]  /*03e0*/  FLO.U32 R10, UR12 ;  /* 0x0000000c000a7d00 */ /* 0x000f2200080e0000 */
[----:B-1----:R-:W-:-:S04]  /*03f0*/  UIADD3 UR4, UPT, UPT, URZ, -UR4, URZ ;  /* 0x80000004ff047290 */ /* 0x002fc8000fffe0ff */
[----:B---3--:R-:W-:-:S04]  /*0400*/  UIMAD UR4, UR4, UR5, URZ ;  /* 0x00000005040472a4 */ /* 0x008fc8000f8e02ff */
[----:B-----5:R-:W-:Y:S01]  /*0410*/  UIMAD UR4, UR6, UR4, -0x7fffffff ;  /* 0x80000001060474a4 */ /* 0x020fe2000f8e0204 */
[----:B0-----:R-:W-:Y:S02]  /*0420*/  IMAD.IADD R6, R0, 0x1, R7 ;  /* 0x0000000100067824 */ /* 0x001fe400078e0207 */
[----:B--2---:R-:W-:Y:S02]  /*0430*/  IMAD.MOV R7, RZ, RZ, -R8 ;  /* 0x000000ffff077224 */ /* 0x004fe400078e0a08 */
[----:B------:R-:W0:Y:S01]  /*0440*/  POPC R8, UR12 ;  /* 0x0000000c00087d09 */ /* 0x000e220008000000 */
[----:B----4-:R-:W-:Y:S02]  /*0450*/  ISETP.EQ.U32.AND P0, PT, R10, R9, PT ;  /* 0x000000090a00720c */ /* 0x010fe40003f02070 */
[----:B------:R-:W-:Y:S01]  /*0460*/  ISETP.NE.AND P1, PT, R6, R7, PT ;  /* 0x000000070600720c */ /* 0x000fe20003f25270 */
[----:B------:R-:W-:Y:S01]  /*0470*/  IMAD.U32 R6, RZ, RZ, UR7 ;  /* 0x00000007ff067e24 */ /* 0x000fe2000f8e00ff */
[----:B------:R-:W-:-:S11]  /*0480*/  MOV R7, UR10 ;  /* 0x0000000a00077c02 */ /* 0x000fd60008000f00 */
[----:B------:R-:W-:Y:S01]  /*0490*/  VOTEU.ANY UP0, P1 ;  /* 0x0000000000ff7886 */ /* 0x000fe20000800100 */
[----:B------:R-:W-:-:S06]  /*04a0*/  USEL UR4, UR4, 0x1, !UP0 ;  /* 0x0000000104047887 */ /* 0x000fcc000c000000 */
[----:B0-----:R-:W-:Y:S01]  /*04b0*/  IMAD R9, R8, UR4, RZ ;  /* 0x0000000408097c24 */ /* 0x001fe2000f8e02ff */
[----:B------:R-:W-:Y:S06]  /*04c0*/  @P0 MEMBAR.ALL.GPU ;  /* 0x0000000000000992 */ /* 0x000fec000000a000 */
[----:B------:R-:W-:-:S00]  /*04d0*/  @P0 ERRBAR ;  /* 0x00000000000009ab */ /* 0x000fc00000000000 */
[----:B------:R-:W-:Y:S06]  /*04e0*/  @P0 CGAERRBAR ;  /* 0x00000000000005ab */ /* 0x000fec0000000000 */
[----:B------:R-:W2:Y:S01]  /*04f0*/  @P0 ATOM.E.ADD.STRONG.GPU PT, R9, desc[UR8][R6.64+0x4], R9 ;  /* 0x800004090609098a */ /* 0x000ea200081ef108 */
[----:B------:R-:W0:Y:S02]  /*0500*/  S2R R11, SR_LTMASK ;  /* 0x00000000000b7919 */ /* 0x000e240000003900 */
[----:B0-----:R-:W-:-:S06]  /*0510*/  LOP3.LUT R11, R11, UR12, RZ, 0xc0, !PT ;  /* 0x0000000c0b0b7c12 */ /* 0x001fcc000f8ec0ff */
[----:B------:R-:W0:Y:S01]  /*0520*/  POPC R11, R11 ;  /* 0x0000000b000b7309 */ /* 0x000e220000000000 */
[----:B--2---:R-:W0:Y:S02]  /*0530*/  SHFL.IDX PT, R8, R9, R10, 0x1f ;  /* 0x00001f0a09087589 */ /* 0x004e2400000e0000 */
[----:B0-----:R-:W-:-:S07]  /*0540*/  IMAD R8, R11, UR4, R8 ;  /* 0x000000040b087c24 */ /* 0x001fce000f8e0208 */
.L_x_4:
[----:B------:R-:W2:Y:S04]  /*0550*/  LD.E.STRONG.GPU R9, desc[UR8][R6.64+0x4] ;  /* 0x0000040806097980 */ /* 0x000ea8000c10f900 */
[----:B--2---:R-:W-:Y:S01]  /*0560*/  CCTL.IVALL ;  /* 0x00000000ff00798f */ /* 0x004fe20002000000 */
[----:B------:R-:W-:Y:S05]  /*0570*/  YIELD ;  /* 0x0000000000007946 */ /* 0x000fea0003800000 */
[----:B------:R-:W-:-:S04]  /*0580*/  LOP3.LUT R9, R9, R8, RZ, 0x3c, !PT ;  /* 0x0000000809097212 */ /* 0x000fc800078e3cff */
[----:B------:R-:W-:-:S13]  /*0590*/  ISETP.GT.AND P0, PT, R9, -0x1, PT ;  /* 0xffffffff0900780c */ /* 0x000fda0003f04270 */
[----:B------:R-:W-:Y:S05]  /*05a0*/  @P0 BRA `(.L_x_4) ;  /* 0xfffffffc00e80947 */ /* 0x000fea000383ffff */
.L_x_3:
[----:B------:R-:W-:Y:S05]  /*05b0*/  WARPSYNC.ALL ;  /* 0x0000000000007948 */ /* 0x000fea0003800000 */
[----:B------:R-:W0:Y:S01]  /*05c0*/  LDCU UR4, c[0x0][0x368] ;  /* 0x00006d00ff0477ac */ /* 0x000e220008000800 */
[----:B------:R-:W-:Y:S01]  /*05d0*/  LOP3.LUT R5, R5, 0x3fffffe0, RZ, 0xc0, !PT ;  /* 0x3fffffe005057812 */ /* 0x000fe200078ec0ff */
[----:B------:R-:W-:Y:S01]  /*05e0*/  IMAD R6, R4, UR11, RZ ;  /* 0x0000000b04067c24 */ /* 0x000fe2000f8e02ff */
[----:B------:R-:W-:Y:S01]  /*05f0*/  BAR.SYNC.DEFER_BLOCKING 0x0 ;  /* 0x0000000000007b1d */ /* 0x000fe20000010000 */
[----:B------:R-:W-:-:S05]  /*0600*/  ISETP.GT.U32.AND P0, PT, R3, 0x1f, PT ;  /* 0x0000001f0300780c */ /* 0x000fca0003f04070 */
[----:B------:R-:W-:Y:S01]  /*0610*/  BSSY B0, `(.L_x_5) ;  /* 0x0000026000007945 */ /* 0x000fe20003800000 */
[----:B------:R-:W-:Y:S01]  /*0620*/  IMAD.MOV.U32 R7, RZ, RZ, RZ ;  /* 0x000000ffff077224 */ /* 0x000fe200078e00ff */
[----:B------:R-:W-:Y:S01]  /*0630*/  ISETP.NE.OR P0, PT, R0, RZ, P0 ;  /* 0x000000ff0000720c */ /* 0x000fe20000705670 */
[----:B0-----:R-:W-:-:S05]  /*0640*/  IMAD R5, R6, UR4, -R5 ;  /* 0x0000000406057c24 */ /* 0x001fca000f8e0a05 */
[----:B------:R-:W-:-:S05]  /*0650*/  VIMNMX.U32 R6, PT, PT, R5, 0x20, !PT ;  /* 0x0000002005067848 */ /* 0x000fca0007fe0000 */
[----:B------:R-:W-:Y:S02]  /*0660*/  IMAD.IADD R6, R6, 0x1, -R5 ;  /* 0x0000000106067824 */ /* 0x000fe400078e0a05 */
[----:B------:R-:W-:-:S05]  /*0670*/  IMAD.MOV.U32 R5, RZ, RZ, -0x1 ;  /* 0xffffffffff057424 */ /* 0x000fca00078e00ff */
[----:B------:R-:W-:Y:S01]  /*0680*/  SHF.R.U32.HI R8, RZ, R6, R5 ;  /* 0x00000006ff087219 */ /* 0x000fe20000011605 */
[----:B------:R-:W-:Y:S06]  /*0690*/  @P0 BRA `(.L_x_6) ;  /* 0x0000000000740947 */ /* 0x000fec0003800000 */
[----:B------:R-:W0:Y:S02]  /*06a0*/  LDC.64 R6, c[0x0][0x390] ;  /* 0x0000e400ff067b82 */ /* 0x000e240000000a00 */
[----:B0-----:R-:W-:-:S06]  /*06b0*/  IMAD.WIDE R6, R2, 0x4, R6 ;  /* 0x0000000402067825 */ /* 0x001fcc00078e0206 */
[----:B------:R0:W5:Y:S01]  /*06c0*/  LDG.E R7, desc[UR8][R6.64] ;  /* 0x0000000806077981 */ /* 0x000162000c1e1900 */
[----:B------:R-:W-:Y:S01]  /*06d0*/  ISETP.GE.U32.AND P0, PT, R4, 0x2, PT ;  /* 0x000000020400780c */ /* 0x000fe20003f06070 */
[----:B------:R-:W1:Y:S02]  /*06e0*/  S2R R5, SR_LTMASK ;  /* 0x0000000000057919 */ /* 0x000e640000003900 */
[----:B-1----:R-:W-:-:S04]  /*06f0*/  LOP3.LUT R2, R5, R8, RZ, 0xc0, !PT ;  /* 0x0000000805027212 */ /* 0x002fc800078ec0ff */
[----:B------:R0:W1:Y:S06]  /*0700*/  POPC R9, R2 ;  /* 0x0000000200097309 */ /* 0x00006c0000000000 */
[----:B------:R-:W-:Y:S05]  /*0710*/  @!P0 BRA `(.L_x_6) ;  /* 0x0000000000548947 */ /* 0x000fea0003800000 */
[----:B------:R-:W2:Y:S01]  /*0720*/  S2UR UR5, SR_CgaCtaId ;  /* 0x00000000000579c3 */ /* 0x000ea20000008800 */
[----:B------:R-:W-:Y:S02]  /*0730*/  UMOV UR4, 0x400 ;  /* 0x0000040000047882 */ /* 0x000fe40000000000 */
[----:B--2---:R-:W-:-:S06]  /*0740*/  ULEA UR4, UR5, UR4, 0x18 ;  /* 0x0000000405047291 */ /* 0x004fcc000f8ec0ff */
[----:B01----:R-:W-:-:S07]  /*0750*/  LEA R6, R9, UR4, 0x2 ;  /* 0x0000000409067c11 */ /* 0x003fce000f8e10ff */
.L_x_8:
[----:B------:R-:W0:Y:S08]  /*0760*/  MATCH.ANY R5, R8 ;  /* 0x00000000080573a1 */ /* 0x000e3000000e8000 */
[----:B------:R-:W1:Y:S01]  /*0770*/  REDUX.OR UR4, R8 ;  /* 0x00000000080473c4 */ /* 0x000e620000004000 */
[----:B-----5:R2:W-:Y:S01]  /*0780*/  STS [R6], R7 ;  /* 0x0000000706007388 */ /* 0x0205e20000000800 */
[----:B------:R-:W-:Y:S01]  /*0790*/  VOTEU.ANY UR5, UPT, PT ;  /* 0x0000000000057886 */ /* 0x000fe200038e0100 */
[----:B------:R-:W-:-:S02]  /*07a0*/  SHF.R.U32.HI R10, RZ, 0x1, R4 ;  /* 0x00000001ff0a7819 */ /* 0x000fc40000011604 */
[----:B0-----:R-:W-:-:S13]  /*07b0*/  LOP3.LUT P0, RZ, R8, UR5, R5, 0x40, !PT ;  /* 0x0000000508ff7c12 */ /* 0x001fda000f804005 */
[----:B-12---:R-:W-:Y:S05]  /*07c0*/  @!P0 BRA.DIV UR4, `(.L_x_7) ;  /* 0x0000000204408947 */ /* 0x006fea000b800000 */
[----:B------:R-:W-:Y:S01]  /*07d0*/  ISETP.GT.U32.AND P0, PT, R10, R9, PT ;  /* 0x000000090a00720c */ /* 0x000fe20003f04070 */
[----:B------:R-:W-:-:S12]  /*07e0*/  NOP ;  /* 0x0000000000007918 */ /* 0x000fd80000000000 */
[----:B------:R-:W-:-:S06]  /*07f0*/  @P0 LEA R2, R10, R6, 0x2 ;  /* 0x000000060a020211 */ /* 0x000fcc00078e10ff */
[----:B------:R-:W0:Y:S02]  /*0800*/  @P0 LDS R2, [R2] ;  /* 0x0000000002020984 */ /* 0x000e240000000800 */
[----:B0-----:R-:W-:-:S04]  /*0810*/  @P0 IMAD.IADD R5, R7, 0x1, R2 ;  /* 0x0000000107050824 */ /* 0x001fc800078e0202 */
[----:B------:R-:W-:Y:S01]  /*0820*/  @P0 IMAD.MOV.U32 R7, RZ, RZ, R5 ;  /* 0x000000ffff070224 */ /* 0x000fe200078e0005 */
[----:B------:R-:W-:-:S06]  /*0830*/  NOP ;  /* 0x0000000000007918 */ /* 0x000fcc0000000000 */
.L_x_13:
[----:B------:R-:W-:Y:S01]  /*0840*/  ISETP.GT.U32.AND P0, PT, R4, 0x3, PT ;  /* 0x000000030400780c */ /* 0x000fe20003f04070 */
[----:B------:R-:W-:-:S12]  /*0850*/  IMAD.MOV.U32 R4, RZ, RZ, R10 ;  /* 0x000000ffff047224 */ /* 0x000fd800078e000a */
[----:B------:R-:W-:Y:S05]  /*0860*/  @P0 BRA `(.L_x_8) ;  /* 0xfffffffc00bc0947 */ /* 0x000fea000383ffff */
.L_x_6:
[----:B------:R-:W-:Y:S05]  /*0870*/  BSYNC B0 ;  /* 0x0000000000007941 */ /* 0x000fea0003800000 */
.L_x_5:
[----:B------:R-:W-:-:S13]  /*0880*/  LOP3.LUT P0, RZ, R0, R3, RZ, 0xfc, !PT ;  /* 0x0000000300ff7212 */ /* 0x000fda000780fcff */
[----:B------:R-:W-:Y:S05]  /*0890*/  @P0 EXIT ;  /* 0x000000000000094d */ /* 0x000fea0003800000 */
[----:B0-----:R-:W0:Y:S02]  /*08a0*/  LDC.64 R2, c[0x0][0x380] ;  /* 0x0000e000ff027b82 */ /* 0x001e240000000a00 */
[----:B0----5:R-:W-:Y:S01]  /*08b0*/  STG.E desc[UR8][R2.64], R7 ;  /* 0x0000000702007986 */ /* 0x021fe2000c101908 */
[----:B------:R-:W-:Y:S05]  /*08c0*/  EXIT ;  /* 0x000000000000794d */ /* 0x000fea0003800000 */
.L_x_7:
[----:B------:R-:W-:Y:S01]  /*08d0*/  ISETP.GT.U32.AND P0, PT, R10, R9, PT ;  /* 0x000000090a00720c */ /* 0x000fe20003f04070 */
[----:B------:R-:W-:-:S12]  /*08e0*/  BSSY B1, `(.L_x_9) ;  /* 0x0000005000017945 */ /* 0x000fd80003800000 */
[----:B------:R-:W-:-:S07]  /*08f0*/  @P0 LEA R2, R10, R6, 0x2 ;  /* 0x000000060a020211 */ /* 0x000fce00078e10ff */
[----:B------:R-:W-:Y:S05]  /*0900*/  WARPSYNC.COLLECTIVE R8, `(.L_x_10) ;  /* 0x0000000008087348 */ /* 0x000fea0003c00000 */
[----:B------:R-:W-:Y:S01]  /*0910*/  NOP ;  /* 0x0000000000007918 */ /* 0x000fe20000000000 */
[----:B------:R-:W-:Y:S05]  /*0920*/  ENDCOLLECTIVE ;  /* 0x000000000000791b */ /* 0x000fea0003800000 */
.L_x_10:
[----:B------:R-:W-:Y:S05]  /*0930*/  BSYNC B1 ;  /* 0x0000000000017941 */ /* 0x000fea0003800000 */
.L_x_9:
[----:B------:R-:W0:Y:S01]  /*0940*/  @P0 LDS R2, [R2] ;  /* 0x0000000002020984 */ /* 0x000e220000000800 */
[----:B------:R-:W-:Y:S01]  /*0950*/  BSSY B1, `(.L_x_11) ;  /* 0x0000006000017945 */ /* 0x000fe20003800000 */
[----:B0-----:R-:W-:-:S04]  /*0960*/  @P0 IMAD.IADD R5, R7, 0x1, R2 ;  /* 0x0000000107050824 */ /* 0x001fc800078e0202 */
[----:B------:R-:W-:-:S07]  /*0970*/  @P0 IMAD.MOV.U32 R7, RZ, RZ, R5 ;  /* 0x000000ffff070224 */ /* 0x000fce00078e0005 */
[----:B------:R-:W-:Y:S05]  /*0980*/  WARPSYNC.COLLECTIVE R8, `(.L_x_12) ;  /* 0x0000000008087348 */ /* 0x000fea0003c00000 */
[----:B------:R-:W-:Y:S01]  /*0990*/  NOP ;  /* 0x0000000000007918 */ /* 0x000fe20000000000 */
[----:B------:R-:W-:Y:S05]  /*09a0*/  ENDCOLLECTIVE ;  /* 0x000000000000791b */ /* 0x000fea0003800000 */
.L_x_12:
[----:B------:R-:W-:Y:S05]  /*09b0*/  BSYNC B1 ;  /* 0x0000000000017941 */ /* 0x000fea0003800000 */
.L_x_11:
[----:B------:R-:W-:Y:S05]  /*09c0*/  BRA `(.L_x_13) ;  /* 0xfffffffc009c7947 */ /* 0x000fea000383ffff */
.L_x_14:
[----:B------:R-:W-:-:S00]  /*09d0*/  BRA `(.L_x_14) ;  /* 0xfffffffc00fc7947 */ /* 0x000fc0000383ffff */
[----:B------:R-:W-:-:S00]  /*09e0*/  NOP ;  /* 0x0000000000007918 */ /* 0x000fc00000000000 */
        /* <DEDUP_REMOVED lines=9> */
.L_x_15:


//--------------------- .nv.shared._Z6reducePiS_S_ --------------------------
	.section	.nv.shared._Z6reducePiS_S_,"aw",@nobits
	.sectionflags	@""
	.align	16
	.zero		1024


//--------------------- .nv.shared.reserved.0     --------------------------
	.section	.nv.shared.reserved.0,"aw",@nobits
	.weak		__nv_reservedSMEM_offset_0_alias
	.size		__nv_reservedSMEM_offset_0_alias, 0, 64
	.other		__nv_reservedSMEM_offset_0_alias,@"STO_CUDA_RESERVED_SHARED STV_DEFAULT"
__nv_reservedSMEM_offset_0_alias:
	.zero		0
	.zero		64


//--------------------- .nv.constant0._Z6reducePiS_S_ --------------------------
	.section	.nv.constant0._Z6reducePiS_S_,"a",@progbits
	.sectionflags	@""
	.align	4
.nv.constant0._Z6reducePiS_S_:
	.zero		920


//--------------------- SYMBOLS --------------------------

	.type		.nv.reservedSmem.offset0,@object
	.size		.nv.reservedSmem.offset0,0x4
	.type		.nv.reservedSmem.cap,@object
	.size		.nv.reservedSmem.cap,0x4
